//
// Generated by NVIDIA NVVM Compiler
//
// Compiler Build ID: CL-36424714
// Cuda compilation tools, release 13.0, V13.0.88
// Based on NVVM 20.0.0
//

.version 9.0
.target sm_100
.address_size 64

	// .globl	_Z6searchmm
.extern .func  (.param .b32 func_retval0) vprintf
(
	.param .b64 vprintf_param_0,
	.param .b64 vprintf_param_1
)
;
.global .align 1 .b8 $str[19] = {83, 101, 101, 100, 32, 37, 108, 108, 117, 32, 119, 105, 116, 104, 32, 37, 100, 10};

.visible .entry _Z6searchmm(
	.param .u64 _Z6searchmm_param_0,
	.param .u64 _Z6searchmm_param_1
)
{
	.local .align 8 .b8 	__local_depot0[16];
	.reg .b64 	%SP;
	.reg .b64 	%SPL;
	.reg .pred 	%p<7>;
	.reg .b32 	%r<39>;
	.reg .b64 	%rd<70>;

	mov.u64 	%SPL, __local_depot0;
	cvta.local.u64 	%SP, %SPL;
	ld.param.u64 	%rd22, [_Z6searchmm_param_0];
	ld.param.u64 	%rd21, [_Z6searchmm_param_1];
	mov.u32 	%r4, %ctaid.x;
	mov.u32 	%r5, %ntid.x;
	mov.u32 	%r6, %tid.x;
	mad.lo.s32 	%r7, %r4, %r5, %r6;
	cvt.u64.u32 	%rd23, %r7;
	mov.u32 	%r8, %nctaid.x;
	mul.lo.s32 	%r1, %r8, %r5;
	add.s64 	%rd62, %rd22, %rd23;
	setp.ge.u64 	%p1, %rd62, %rd21;
	@%p1 bra 	$L__BB0_9;
	add.u64 	%rd24, %SP, 0;
	add.u64 	%rd2, %SPL, 0;
	cvt.u64.u32 	%rd3, %r1;
$L__BB0_2:
	xor.b64  	%rd25, %rd62, 7640891576956012809;
	add.s64 	%rd26, %rd25, -7046029254386353131;
	xor.b64  	%rd27, %rd62, 4379391487294145272;
	xor.b64  	%rd28, %rd26, 5579922340180190360;
	shr.u64 	%rd29, %rd27, 30;
	xor.b64  	%rd30, %rd29, %rd27;
	mul.lo.s64 	%rd31, %rd30, -4658895280553007687;
	shr.u64 	%rd32, %rd28, 30;
	xor.b64  	%rd33, %rd32, %rd28;
	mul.lo.s64 	%rd34, %rd33, -4658895280553007687;
	shr.u64 	%rd35, %rd31, 27;
	xor.b64  	%rd36, %rd35, %rd31;
	mul.lo.s64 	%rd37, %rd36, -7723592293110705685;
	shr.u64 	%rd38, %rd34, 27;
	xor.b64  	%rd39, %rd38, %rd34;
	mul.lo.s64 	%rd40, %rd39, -7723592293110705685;
	shr.u64 	%rd41, %rd37, 31;
	xor.b64  	%rd68, %rd41, %rd37;
	shr.u64 	%rd42, %rd40, 31;
	xor.b64  	%rd67, %rd42, %rd40;
	mov.b32 	%r38, 0;
$L__BB0_3:
	mov.u32 	%r2, %r38;
	add.s64 	%rd43, %rd68, %rd67;
	mov.b64 	{%r10, %r11}, %rd43;
	shf.l.wrap.b32 	%r12, %r10, %r11, 17;
	shf.l.wrap.b32 	%r13, %r11, %r10, 17;
	mov.b64 	%rd44, {%r13, %r12};
	add.s64 	%rd45, %rd44, %rd68;
	xor.b64  	%rd46, %rd68, %rd67;
	mov.b64 	{%r14, %r15}, %rd68;
	shf.l.wrap.b32 	%r16, %r15, %r14, 17;
	shf.l.wrap.b32 	%r17, %r14, %r15, 17;
	mov.b64 	%rd47, {%r17, %r16};
	shl.b64 	%rd48, %rd46, 21;
	xor.b64  	%rd49, %rd47, %rd48;
	xor.b64  	%rd68, %rd49, %rd46;
	mov.b64 	{%r18, %r19}, %rd46;
	shf.l.wrap.b32 	%r20, %r18, %r19, 28;
	shf.l.wrap.b32 	%r21, %r19, %r18, 28;
	mov.b64 	%rd67, {%r21, %r20};
	and.b64  	%rd50, %rd45, 4294967295;
	mul.lo.s64 	%rd69, %rd50, 3;
	cvt.u32.u64 	%r22, %rd69;
	setp.ne.s32 	%p2, %r22, 0;
	@%p2 bra 	$L__BB0_5;
$L__BB0_4:
	add.s64 	%rd51, %rd68, %rd67;
	mov.b64 	{%r23, %r24}, %rd51;
	shf.l.wrap.b32 	%r25, %r23, %r24, 17;
	shf.l.wrap.b32 	%r26, %r24, %r23, 17;
	mov.b64 	%rd52, {%r26, %r25};
	add.s64 	%rd53, %rd52, %rd68;
	xor.b64  	%rd54, %rd68, %rd67;
	mov.b64 	{%r27, %r28}, %rd68;
	shf.l.wrap.b32 	%r29, %r28, %r27, 17;
	shf.l.wrap.b32 	%r30, %r27, %r28, 17;
	mov.b64 	%rd55, {%r30, %r29};
	shl.b64 	%rd56, %rd54, 21;
	xor.b64  	%rd57, %rd55, %rd56;
	xor.b64  	%rd68, %rd57, %rd54;
	mov.b64 	{%r31, %r32}, %rd54;
	shf.l.wrap.b32 	%r33, %r31, %r32, 28;
	shf.l.wrap.b32 	%r34, %r32, %r31, 28;
	mov.b64 	%rd67, {%r34, %r33};
	and.b64  	%rd58, %rd53, 4294967295;
	mul.lo.s64 	%rd69, %rd58, 3;
	cvt.u32.u64 	%r35, %rd69;
	setp.eq.s32 	%p3, %r35, 0;
	@%p3 bra 	$L__BB0_4;
$L__BB0_5:
	setp.lt.u64 	%p4, %rd69, 4294967296;
	add.s32 	%r38, %r2, 1;
	@%p4 bra 	$L__BB0_3;
	setp.lt.u32 	%p5, %r2, 25;
	@%p5 bra 	$L__BB0_8;
	st.local.u64 	[%rd2], %rd62;
	st.local.u32 	[%rd2+8], %r2;
	mov.u64 	%rd59, $str;
	cvta.global.u64 	%rd60, %rd59;
	{ // callseq 0, 0
	.param .b64 param0;
	st.param.b64 	[param0], %rd60;
	.param .b64 param1;
	st.param.b64 	[param1], %rd24;
	.param .b32 retval0;
	call.uni (retval0), 
	vprintf, 
	(
	param0, 
	param1
	);
	ld.param.b32 	%r36, [retval0];
	} // callseq 0
$L__BB0_8:
	add.s64 	%rd62, %rd62, %rd3;
	setp.lt.u64 	%p6, %rd62, %rd21;
	@%p6 bra 	$L__BB0_2;
$L__BB0_9:
	ret;

}


// ===== COMPILED SASS (sm_100) =====

	.target	sm_100

	.elftype	@"ET_EXEC"


//--------------------- .note.nv.tkinfo           --------------------------
	.section	.note.nv.tkinfo,"",@"SHT_NOTE"
	.sectionflags	@"SHF_NOTE_NV_TKINFO"
	.tkinfo
        /*0018*/ 	.word	0x00000002
        /*0030*/ 	.string	""
        /*0030*/ 	.string	"ptxas"
        /*0030*/ 	.string	"Cuda compilation tools, release 13.0, V13.0.88"
        /*0030*/ 	.string	"Build cuda_13.0.r13.0/compiler.36424714_0"
        /*0030*/ 	.string	"-arch sm_100 -m 64 "



//--------------------- .note.nv.cuinfo           --------------------------
	.section	.note.nv.cuinfo,"",@"SHT_NOTE"
	.sectionflags	@"SHF_NOTE_NV_CUINFO"
        /*0018*/ 	.short	0x0002
        /*001a*/ 	.short	0x0064
        /*001c*/ 	.short	0x0082
	.zero		2


//--------------------- .nv.info                  --------------------------
	.section	.nv.info,"",@"SHT_CUDA_INFO"
	.align	4


	//----- nvinfo : EIATTR_REGCOUNT
	.align		4
        /*0000*/ 	.byte	0x04, 0x2f
        /*0002*/ 	.short	(.L_2 - .L_1)
	.align		4
.L_1:
        /*0004*/ 	.word	index@(_Z6searchmm)
        /*0008*/ 	.word	0x00000018


	//----- nvinfo : EIATTR_FRAME_SIZE
	.align		4
.L_2:
        /*000c*/ 	.byte	0x04, 0x11
        /*000e*/ 	.short	(.L_4 - .L_3)
	.align		4
.L_3:
        /*0010*/ 	.word	index@(_Z6searchmm)
        /*0014*/ 	.word	0x00000010


	//----- nvinfo : EIATTR_MIN_STACK_SIZE
	.align		4
.L_4:
        /*0018*/ 	.byte	0x04, 0x12
        /*001a*/ 	.short	(.L_6 - .L_5)
	.align		4
.L_5:
        /*001c*/ 	.word	index@(_Z6searchmm)
        /*0020*/ 	.word	0x00000010
.L_6:


//--------------------- .nv.compat                --------------------------
	.section	.nv.compat,"",@"SHT_CUDA_COMPAT_INFO"
	.align	4
        /*0000*/ 	.byte	0x02, 0x09, 0x00, 0x00, 0x02, 0x02, 0x01, 0x00, 0x02, 0x05, 0x05, 0x00, 0x03, 0x07, 0x01, 0x01
        /*0010*/ 	.byte	0x02, 0x03, 0x00, 0x00, 0x02, 0x06, 0x01, 0x00, 0x04, 0x0b, 0x08, 0x00, 0x09, 0x00, 0x00, 0x00
        /*0020*/ 	.byte	0x00, 0x00, 0x00, 0x00


//--------------------- .nv.info._Z6searchmm      --------------------------
	.section	.nv.info._Z6searchmm,"",@"SHT_CUDA_INFO"
	.sectionflags	@""
	.align	4


	//----- nvinfo : EIATTR_CUDA_API_VERSION
	.align		4
        /*0000*/ 	.byte	0x04, 0x37
        /*0002*/ 	.short	(.L_8 - .L_7)
.L_7:
        /*0004*/ 	.word	0x00000082


	//----- nvinfo : EIATTR_KPARAM_INFO
	.align		4
.L_8:
        /*0008*/ 	.byte	0x04, 0x17
        /*000a*/ 	.short	(.L_10 - .L_9)
.L_9:
        /*000c*/ 	.word	0x00000000
        /*0010*/ 	.short	0x0001
        /*0012*/ 	.short	0x0008
        /*0014*/ 	.byte	0x00, 0xf0, 0x21, 0x00


	//----- nvinfo : EIATTR_KPARAM_INFO
	.align		4
.L_10:
        /*0018*/ 	.byte	0x04, 0x17
        /*001a*/ 	.short	(.L_12 - .L_11)
.L_11:
        /*001c*/ 	.word	0x00000000
        /*0020*/ 	.short	0x0000
        /*0022*/ 	.short	0x0000
        /*0024*/ 	.byte	0x00, 0xf0, 0x21, 0x00


	//----- nvinfo : EIATTR_SPARSE_MMA_MASK
	.align		4
.L_12:
        /*0028*/ 	.byte	0x03, 0x50
        /*002a*/ 	.short	0x0000


	//----- nvinfo : EIATTR_MAXREG_COUNT
	.align		4
        /*002c*/ 	.byte	0x03, 0x1b
        /*002e*/ 	.short	0x00ff


	//----- nvinfo : EIATTR_EXTERNS
	.align		4
        /*0030*/ 	.byte	0x04, 0x0f
        /*0032*/ 	.short	(.L_14 - .L_13)


	//   ....[0]....
	.align		4
.L_13:
        /*0034*/ 	.word	index@(vprintf)


	//----- nvinfo : EIATTR_MERCURY_ISA_VERSION
	.align		4
.L_14:
        /*0038*/ 	.byte	0x03, 0x5f
        /*003a*/ 	.short	0x0101


	//----- nvinfo : EIATTR_VRC_CTA_INIT_COUNT
	.align		4
        /*003c*/ 	.byte	0x02, 0x4a
	.zero		1
	.zero		1


	//----- nvinfo : EIATTR_SYSCALL_OFFSETS
	.align		4
        /*0040*/ 	.byte	0x04, 0x46
        /*0042*/ 	.short	(.L_16 - .L_15)


	//   ....[0]....
.L_15:
        /*0044*/ 	.word	0x000008b0


	//----- nvinfo : EIATTR_EXIT_INSTR_OFFSETS
	.align		4
.L_16:
        /*0048*/ 	.byte	0x04, 0x1c
        /*004a*/ 	.short	(.L_18 - .L_17)


	//   ....[0]....
.L_17:
        /*004c*/ 	.word	0x00000110


	//   ....[1]....
        /*0050*/ 	.word	0x00000930


	//----- nvinfo : EIATTR_CRS_STACK_SIZE
	.align		4
.L_18:
        /*0054*/ 	.byte	0x04, 0x1e
        /*0056*/ 	.short	(.L_20 - .L_19)
.L_19:
        /*0058*/ 	.word	0x00000000


	//----- nvinfo : EIATTR_CBANK_PARAM_SIZE
	.align		4
.L_20:
        /*005c*/ 	.byte	0x03, 0x19
        /*005e*/ 	.short	0x0010


	//----- nvinfo : EIATTR_PARAM_CBANK
	.align		4
        /*0060*/ 	.byte	0x04, 0x0a
        /*0062*/ 	.short	(.L_22 - .L_21)
	.align		4
.L_21:
        /*0064*/ 	.word	index@(.nv.constant0._Z6searchmm)
        /*0068*/ 	.short	0x0380
        /*006a*/ 	.short	0x0010


	//----- nvinfo : EIATTR_SW_WAR
	.align		4
.L_22:
        /*006c*/ 	.byte	0x04, 0x36
        /*006e*/ 	.short	(.L_24 - .L_23)
.L_23:
        /*0070*/ 	.word	0x00000008
.L_24:


//--------------------- .nv.callgraph             --------------------------
	.section	.nv.callgraph,"",@"SHT_CUDA_CALLGRAPH"
	.align	4
	.sectionentsize	8
	.align		4
        /*0000*/ 	.word	0x00000000
	.align		4
        /*0004*/ 	.word	0xffffffff
	.align		4
        /*0008*/ 	.word	index@(_Z6searchmm)
	.align		4
        /*000c*/ 	.word	index@(vprintf)
	.align		4
        /*0010*/ 	.word	0x00000000
	.align		4
        /*0014*/ 	.word	0xfffffffe
	.align		4
        /*0018*/ 	.word	0x00000000
	.align		4
        /*001c*/ 	.word	0xfffffffd
	.align		4
        /*0020*/ 	.word	0x00000000
	.align		4
        /*0024*/ 	.word	0xfffffffc


//--------------------- .nv.constant4             --------------------------
	.section	.nv.constant4,"a",@progbits
	.align	8
	.align		8
.nv.constant4:
        /*0000*/ 	.dword	vprintf
	.align		8
        /*0008*/ 	.dword	$str


//--------------------- .text._Z6searchmm         --------------------------
	.section	.text._Z6searchmm,"ax",@progbits
	.align	128
        .global         _Z6searchmm
        .type           _Z6searchmm,@function
        .size           _Z6searchmm,(.L_x_10 - _Z6searchmm)
        .other          _Z6searchmm,@"STO_CUDA_ENTRY STV_DEFAULT"
_Z6searchmm:
.text._Z6searchmm:
[----:B------:R-:W0:Y:S01]  /*0000*/  LDC R1, c[0x0][0x37c] ;  /* 0x0000df00ff017b82 */ /* 0x000e220000000800 */
[----:B------:R-:W1:Y:S01]  /*0010*/  S2R R0, SR_TID.X ;  /* 0x0000000000007919 */ /* 0x000e620000002100 */
[----:B------:R-:W2:Y:S06]  /*0020*/  LDCU UR5, c[0x0][0x2fc] ;  /* 0x00005f80ff0577ac */ /* 0x000eac0008000800 */
[----:B------:R-:W1:Y:S01]  /*0030*/  S2UR UR6, SR_CTAID.X ;  /* 0x00000000000679c3 */ /* 0x000e620000002500 */
[----:B0-----:R-:W-:Y:S01]  /*0040*/  VIADD R1, R1, 0xfffffff0 ;  /* 0xfffffff001017836 */ /* 0x001fe20000000000 */
[----:B------:R-:W0:Y:S01]  /*0050*/  LDCU.128 UR8, c[0x0][0x380] ;  /* 0x00007000ff0877ac */ /* 0x000e220008000c00 */
[----:B------:R-:W3:Y:S05]  /*0060*/  LDCU UR4, c[0x0][0x2f8] ;  /* 0x00005f00ff0477ac */ /* 0x000eea0008000800 */
[----:B------:R-:W1:Y:S02]  /*0070*/  LDC R19, c[0x0][0x360] ;  /* 0x0000d800ff137b82 */ /* 0x000e640000000800 */
[----:B-1----:R-:W-:Y:S01]  /*0080*/  IMAD R0, R19, UR6, R0 ;  /* 0x0000000613007c24 */ /* 0x002fe2000f8e0200 */
[----:B------:R-:W1:Y:S04]  /*0090*/  LDCU UR6, c[0x0][0x370] ;  /* 0x00006e00ff0677ac */ /* 0x000e680008000800 */
[----:B0-----:R-:W-:-:S04]  /*00a0*/  IADD3 R18, P1, PT, R0, UR8, RZ ;  /* 0x0000000800127c10 */ /* 0x001fc8000ff3e0ff */
[----:B------:R-:W-:Y:S01]  /*00b0*/  ISETP.GE.U32.AND P0, PT, R18, UR10, PT ;  /* 0x0000000a12007c0c */ /* 0x000fe2000bf06070 */
[----:B------:R-:W-:Y:S01]  /*00c0*/  IMAD.X R17, RZ, RZ, UR9, P1 ;  /* 0x00000009ff117e24 */ /* 0x000fe200088e06ff */
[----:B---3--:R-:W-:-:S04]  /*00d0*/  IADD3 R16, P1, PT, R1, UR4, RZ ;  /* 0x0000000401107c10 */ /* 0x008fc8000ff3e0ff */
[----:B------:R-:W-:Y:S01]  /*00e0*/  ISETP.GE.U32.AND.EX P0, PT, R17, UR11, PT, P0 ;  /* 0x0000000b11007c0c */ /* 0x000fe2000bf06100 */
[----:B--2---:R-:W-:Y:S02]  /*00f0*/  IMAD.X R2, RZ, RZ, UR5, P1 ;  /* 0x00000005ff027e24 */ /* 0x004fe400088e06ff */
[----:B-1----:R-:W-:-:S10]  /*0100*/  IMAD R19, R19, UR6, RZ ;  /* 0x0000000613137c24 */ /* 0x002fd4000f8e02ff */
[----:B------:R-:W-:Y:S05]  /*0110*/  @P0 EXIT ;  /* 0x000000000000094d */ /* 0x000fea0003800000 */
.L_x_8:
[----:B------:R-:W-:Y:S01]  /*0120*/  LOP3.LUT R7, R18, 0xf3bcc909, RZ, 0x3c, !PT ;  /* 0xf3bcc90912077812 */ /* 0x000fe200078e3cff */
[----:B------:R-:W-:Y:S01]  /*0130*/  BSSY.RECONVERGENT B0, `(.L_x_0) ;  /* 0x0000068000007945 */ /* 0x000fe20003800200 */
[----:B------:R-:W-:Y:S02]  /*0140*/  LOP3.LUT R6, R17, 0x6a09e667, RZ, 0x3c, !PT ;  /* 0x6a09e66711067812 */ /* 0x000fe400078e3cff */
[----:B------:R-:W-:Y:S02]  /*0150*/  IADD3 R7, P0, PT, R7, 0x7f4a7c15, RZ ;  /* 0x7f4a7c1507077810 */ /* 0x000fe40007f1e0ff */
[----:B------:R-:W-:Y:S02]  /*0160*/  LOP3.LUT R8, R17, 0x3cc6b95a, RZ, 0x3c, !PT ;  /* 0x3cc6b95a11087812 */ /* 0x000fe400078e3cff */
[----:B------:R-:W-:Y:S02]  /*0170*/  IADD3.X R6, PT, PT, R6, -0x61c88647, RZ, P0, !PT ;  /* 0x9e3779b906067810 */ /* 0x000fe400007fe4ff */
[----:B------:R-:W-:-:S02]  /*0180*/  LOP3.LUT R5, R18, 0xcc8982f8, RZ, 0x3c, !PT ;  /* 0xcc8982f812057812 */ /* 0x000fc400078e3cff */
[----:B------:R-:W-:Y:S02]  /*0190*/  LOP3.LUT R6, R6, 0x4d6fddce, RZ, 0x3c, !PT ;  /* 0x4d6fddce06067812 */ /* 0x000fe400078e3cff */
[----:B------:R-:W-:Y:S02]  /*01a0*/  SHF.R.U32.HI R4, RZ, 0x1e, R8 ;  /* 0x0000001eff047819 */ /* 0x000fe40000011608 */
[----:B------:R-:W-:Y:S02]  /*01b0*/  SHF.R.U32.HI R0, RZ, 0x1e, R6 ;  /* 0x0000001eff007819 */ /* 0x000fe40000011606 */
[----:B------:R-:W-:Y:S02]  /*01c0*/  LOP3.LUT R7, R7, 0xb4e498, RZ, 0x3c, !PT ;  /* 0x00b4e49807077812 */ /* 0x000fe400078e3cff */
[----:B------:R-:W-:Y:S02]  /*01d0*/  SHF.R.U64 R5, R5, 0x1e, R8 ;  /* 0x0000001e05057819 */ /* 0x000fe40000001208 */
[----:B------:R-:W-:-:S02]  /*01e0*/  LOP3.LUT R3, R4, 0x3cc6b95a, R17, 0x96, !PT ;  /* 0x3cc6b95a04037812 */ /* 0x000fc400078e9611 */
[----:B------:R-:W-:Y:S02]  /*01f0*/  LOP3.LUT R0, R0, R6, RZ, 0x3c, !PT ;  /* 0x0000000600007212 */ /* 0x000fe400078e3cff */
[----:B------:R-:W-:Y:S01]  /*0200*/  SHF.R.U64 R4, R7, 0x1e, R6 ;  /* 0x0000001e07047819 */ /* 0x000fe20000001206 */
[----:B------:R-:W-:Y:S01]  /*0210*/  IMAD R3, R3, 0x1ce4e5b9, RZ ;  /* 0x1ce4e5b903037824 */ /* 0x000fe200078e02ff */
[----:B------:R-:W-:Y:S01]  /*0220*/  LOP3.LUT R6, R5, 0xcc8982f8, R18, 0x96, !PT ;  /* 0xcc8982f805067812 */ /* 0x000fe200078e9612 */
[----:B------:R-:W-:Y:S01]  /*0230*/  IMAD R5, R0, 0x1ce4e5b9, RZ ;  /* 0x1ce4e5b900057824 */ /* 0x000fe200078e02ff */
[----:B------:R-:W-:-:S03]  /*0240*/  LOP3.LUT R4, R4, R7, RZ, 0x3c, !PT ;  /* 0x0000000704047212 */ /* 0x000fc600078e3cff */
[C---:B------:R-:W-:Y:S02]  /*0250*/  IMAD R3, R6.reuse, -0x40a7b893, R3 ;  /* 0xbf58476d06037824 */ /* 0x040fe400078e0203 */
[----:B------:R-:W-:-:S04]  /*0260*/  IMAD.WIDE.U32 R6, R6, 0x1ce4e5b9, RZ ;  /* 0x1ce4e5b906067825 */ /* 0x000fc800078e00ff */
[C---:B------:R-:W-:Y:S02]  /*0270*/  IMAD R9, R4.reuse, -0x40a7b893, R5 ;  /* 0xbf58476d04097824 */ /* 0x040fe400078e0205 */
[----:B------:R-:W-:-:S04]  /*0280*/  IMAD.WIDE.U32 R4, R4, 0x1ce4e5b9, RZ ;  /* 0x1ce4e5b904047825 */ /* 0x000fc800078e00ff */
[----:B------:R-:W-:Y:S02]  /*0290*/  IMAD.IADD R8, R7, 0x1, R3 ;  /* 0x0000000107087824 */ /* 0x000fe400078e0203 */
[----:B------:R-:W-:-:S03]  /*02a0*/  IMAD.IADD R3, R5, 0x1, R9 ;  /* 0x0000000105037824 */ /* 0x000fc600078e0209 */
[--C-:B------:R-:W-:Y:S02]  /*02b0*/  SHF.R.U32.HI R5, RZ, 0x1b, R8.reuse ;  /* 0x0000001bff057819 */ /* 0x100fe40000011608 */
[--C-:B------:R-:W-:Y:S02]  /*02c0*/  SHF.R.U32.HI R0, RZ, 0x1b, R3.reuse ;  /* 0x0000001bff007819 */ /* 0x100fe40000011603 */
[----:B------:R-:W-:Y:S02]  /*02d0*/  SHF.R.U64 R7, R6, 0x1b, R8 ;  /* 0x0000001b06077819 */ /* 0x000fe40000001208 */
[----:B------:R-:W-:Y:S02]  /*02e0*/  LOP3.LUT R5, R5, R8, RZ, 0x3c, !PT ;  /* 0x0000000805057212 */ /* 0x000fe400078e3cff */
[----:B------:R-:W-:Y:S02]  /*02f0*/  LOP3.LUT R0, R0, R3, RZ, 0x3c, !PT ;  /* 0x0000000300007212 */ /* 0x000fe400078e3cff */
[----:B------:R-:W-:Y:S01]  /*0300*/  SHF.R.U64 R3, R4, 0x1b, R3 ;  /* 0x0000001b04037819 */ /* 0x000fe20000001203 */
[----:B------:R-:W-:Y:S01]  /*0310*/  IMAD R5, R5, 0x133111eb, RZ ;  /* 0x133111eb05057824 */ /* 0x000fe200078e02ff */
[----:B------:R-:W-:Y:S01]  /*0320*/  LOP3.LUT R6, R7, R6, RZ, 0x3c, !PT ;  /* 0x0000000607067212 */ /* 0x000fe200078e3cff */
        /* <DEDUP_REMOVED lines=8> */
[--C-:B------:R-:W-:Y:S02]  /*03b0*/  SHF.R.U64 R9, R6, 0x1f, R8.reuse ;  /* 0x0000001f06097819 */ /* 0x100fe40000001208 */
[--C-:B------:R-:W-:Y:S02]  /*03c0*/  SHF.R.U64 R5, R4, 0x1f, R7.reuse ;  /* 0x0000001f04057819 */ /* 0x100fe40000001207 */
[----:B------:R-:W-:Y:S02]  /*03d0*/  SHF.R.U32.HI R0, RZ, 0x1f, R7 ;  /* 0x0000001fff007819 */ /* 0x000fe40000011607 */
[----:B------:R-:W-:Y:S02]  /*03e0*/  SHF.R.U32.HI R3, RZ, 0x1f, R8 ;  /* 0x0000001fff037819 */ /* 0x000fe40000011608 */
[----:B------:R-:W-:Y:S02]  /*03f0*/  LOP3.LUT R4, R5, R4, RZ, 0x3c, !PT ;  /* 0x0000000405047212 */ /* 0x000fe400078e3cff */
[----:B------:R-:W-:Y:S01]  /*0400*/  LOP3.LUT R5, R0, R7, RZ, 0x3c, !PT ;  /* 0x0000000700057212 */ /* 0x000fe200078e3cff */
[----:B------:R-:W-:Y:S01]  /*0410*/  IMAD.MOV.U32 R0, RZ, RZ, RZ ;  /* 0x000000ffff007224 */ /* 0x000fe200078e00ff */
[----:B------:R-:W-:-:S02]  /*0420*/  LOP3.LUT R9, R9, R6, RZ, 0x3c, !PT ;  /* 0x0000000609097212 */ /* 0x000fc400078e3cff */
[----:B------:R-:W-:-:S07]  /*0430*/  LOP3.LUT R3, R3, R8, RZ, 0x3c, !PT ;  /* 0x0000000803037212 */ /* 0x000fce00078e3cff */
.L_x_5:
[CC--:B------:R-:W-:Y:S01]  /*0440*/  IADD3 R6, P0, PT, R9.reuse, R4.reuse, RZ ;  /* 0x0000000409067210 */ /* 0x0c0fe20007f1e0ff */
[----:B------:R-:W-:Y:S01]  /*0450*/  UMOV UR4, URZ ;  /* 0x000000ff00047c82 */ /* 0x000fe20008000000 */
[----:B------:R-:W-:Y:S01]  /*0460*/  LOP3.LUT R14, R9, R4, RZ, 0x3c, !PT ;  /* 0x00000004090e7212 */ /* 0x000fe200078e3cff */
[----:B------:R-:W-:Y:S01]  /*0470*/  BSSY.RECONVERGENT B1, `(.L_x_1) ;  /* 0x000002e000017945 */ /* 0x000fe20003800200 */
[C---:B------:R-:W-:Y:S01]  /*0480*/  LOP3.LUT R15, R3.reuse, R5, RZ, 0x3c, !PT ;  /* 0x00000005030f7212 */ /* 0x040fe200078e3cff */
[----:B------:R-:W-:Y:S01]  /*0490*/  IMAD.X R7, R3, 0x1, R5, P0 ;  /* 0x0000000103077824 */ /* 0x000fe200000e0605 */
[----:B------:R-:W-:Y:S01]  /*04a0*/  SHF.L.W.U32.HI R10, R9, 0x11, R3 ;  /* 0x00000011090a7819 */ /* 0x000fe20000010e03 */
[----:B------:R-:W-:Y:S01]  /*04b0*/  IMAD.SHL.U32 R11, R14, 0x200000, RZ ;  /* 0x002000000e0b7824 */ /* 0x000fe200078e00ff */
[----:B------:R-:W-:Y:S02]  /*04c0*/  SHF.L.W.U32.HI R8, R3, 0x11, R9 ;  /* 0x0000001103087819 */ /* 0x000fe40000010e09 */
[----:B------:R-:W-:-:S02]  /*04d0*/  SHF.L.W.U32.HI R6, R7, 0x11, R6 ;  /* 0x0000001107067819 */ /* 0x000fc40000010e06 */
[----:B------:R-:W-:Y:S02]  /*04e0*/  SHF.L.U64.HI R13, R14, 0x15, R15 ;  /* 0x000000150e0d7819 */ /* 0x000fe4000001020f */
[----:B------:R-:W-:Y:S01]  /*04f0*/  LOP3.LUT R10, R10, R11, RZ, 0x3c, !PT ;  /* 0x0000000b0a0a7212 */ /* 0x000fe200078e3cff */
[----:B------:R-:W-:Y:S01]  /*0500*/  IMAD.IADD R6, R6, 0x1, R9 ;  /* 0x0000000106067824 */ /* 0x000fe200078e0209 */
[----:B------:R-:W-:Y:S02]  /*0510*/  LOP3.LUT R12, R8, R13, RZ, 0x3c, !PT ;  /* 0x0000000d080c7212 */ /* 0x000fe400078e3cff */
[----:B------:R-:W-:Y:S01]  /*0520*/  SHF.L.W.U32.HI R8, R14, 0x1c, R15 ;  /* 0x0000001c0e087819 */ /* 0x000fe20000010e0f */
[----:B------:R-:W-:Y:S01]  /*0530*/  IMAD.WIDE.U32 R6, R6, 0x3, RZ ;  /* 0x0000000306067825 */ /* 0x000fe200078e00ff */
[----:B------:R-:W-:Y:S02]  /*0540*/  SHF.L.W.U32.HI R11, R15, 0x1c, R14 ;  /* 0x0000001c0f0b7819 */ /* 0x000fe40000010e0e */
[----:B------:R-:W-:Y:S01]  /*0550*/  LOP3.LUT R3, R12, R3, R5, 0x96, !PT ;  /* 0x000000030c037212 */ /* 0x000fe200078e9605 */
[----:B------:R-:W-:Y:S01]  /*0560*/  VIADD R7, R7, UR4 ;  /* 0x0000000407077c36 */ /* 0x000fe20008000000 */
[----:B------:R-:W-:Y:S01]  /*0570*/  ISETP.NE.AND P0, PT, R6, RZ, PT ;  /* 0x000000ff0600720c */ /* 0x000fe20003f05270 */
[----:B------:R-:W-:Y:S01]  /*0580*/  IMAD.MOV.U32 R5, RZ, RZ, R8 ;  /* 0x000000ffff057224 */ /* 0x000fe200078e0008 */
[----:B------:R-:W-:Y:S01]  /*0590*/  LOP3.LUT R9, R10, R9, R4, 0x96, !PT ;  /* 0x000000090a097212 */ /* 0x000fe200078e9604 */
[----:B------:R-:W-:-:S10]  /*05a0*/  IMAD.MOV.U32 R4, RZ, RZ, R11 ;  /* 0x000000ffff047224 */ /* 0x000fd400078e000b */
[----:B------:R-:W-:Y:S05]  /*05b0*/  @P0 BRA `(.L_x_2) ;  /* 0x0000000000640947 */ /* 0x000fea0003800000 */
[----:B------:R-:W-:Y:S01]  /*05c0*/  BSSY.RECONVERGENT B2, `(.L_x_3) ;  /* 0x0000016000027945 */ /* 0x000fe20003800200 */
.L_x_4:
[CC--:B------:R-:W-:Y:S02]  /*05d0*/  IADD3 R6, P0, PT, R9.reuse, R4.reuse, RZ ;  /* 0x0000000409067210 */ /* 0x0c0fe40007f1e0ff */
[----:B------:R-:W-:Y:S02]  /*05e0*/  LOP3.LUT R8, R9, R4, RZ, 0x3c, !PT ;  /* 0x0000000409087212 */ /* 0x000fe400078e3cff */
[C---:B------:R-:W-:Y:S01]  /*05f0*/  LOP3.LUT R11, R3.reuse, R5, RZ, 0x3c, !PT ;  /* 0x00000005030b7212 */ /* 0x040fe200078e3cff */
[C---:B------:R-:W-:Y:S01]  /*0600*/  IMAD.X R7, R3.reuse, 0x1, R5, P0 ;  /* 0x0000000103077824 */ /* 0x040fe200000e0605 */
[----:B------:R-:W-:Y:S01]  /*0610*/  SHF.L.W.U32.HI R10, R3, 0x11, R9 ;  /* 0x00000011030a7819 */ /* 0x000fe20000010e09 */
[C---:B------:R-:W-:Y:S01]  /*0620*/  IMAD.SHL.U32 R15, R8.reuse, 0x200000, RZ ;  /* 0x00200000080f7824 */ /* 0x040fe200078e00ff */
[----:B------:R-:W-:Y:S02]  /*0630*/  SHF.L.U64.HI R13, R8, 0x15, R11 ;  /* 0x00000015080d7819 */ /* 0x000fe4000001020b */
[----:B------:R-:W-:-:S02]  /*0640*/  SHF.L.W.U32.HI R6, R7, 0x11, R6 ;  /* 0x0000001107067819 */ /* 0x000fc40000010e06 */
[----:B------:R-:W-:Y:S02]  /*0650*/  SHF.L.W.U32.HI R12, R9, 0x11, R3 ;  /* 0x00000011090c7819 */ /* 0x000fe40000010e03 */
[----:B------:R-:W-:Y:S01]  /*0660*/  LOP3.LUT R10, R10, R13, RZ, 0x3c, !PT ;  /* 0x0000000d0a0a7212 */ /* 0x000fe200078e3cff */
[----:B------:R-:W-:Y:S01]  /*0670*/  IMAD.IADD R6, R6, 0x1, R9 ;  /* 0x0000000106067824 */ /* 0x000fe200078e0209 */
[----:B------:R-:W-:Y:S02]  /*0680*/  SHF.L.W.U32.HI R13, R8, 0x1c, R11 ;  /* 0x0000001c080d7819 */ /* 0x000fe40000010e0b */
[----:B------:R-:W-:Y:S01]  /*0690*/  LOP3.LUT R12, R12, R15, RZ, 0x3c, !PT ;  /* 0x0000000f0c0c7212 */ /* 0x000fe200078e3cff */
[----:B------:R-:W-:Y:S01]  /*06a0*/  IMAD.WIDE.U32 R6, R6, 0x3, RZ ;  /* 0x0000000306067825 */ /* 0x000fe200078e00ff */
[----:B------:R-:W-:Y:S02]  /*06b0*/  SHF.L.W.U32.HI R8, R11, 0x1c, R8 ;  /* 0x0000001c0b087819 */ /* 0x000fe40000010e08 */
[----:B------:R-:W-:Y:S01]  /*06c0*/  LOP3.LUT R3, R10, R3, R5, 0x96, !PT ;  /* 0x000000030a037212 */ /* 0x000fe200078e9605 */
[----:B------:R-:W-:Y:S01]  /*06d0*/  IMAD.MOV.U32 R5, RZ, RZ, R13 ;  /* 0x000000ffff057224 */ /* 0x000fe200078e000d */
[----:B------:R-:W-:-:S02]  /*06e0*/  ISETP.NE.AND P0, PT, R6, RZ, PT ;  /* 0x000000ff0600720c */ /* 0x000fc40003f05270 */
[----:B------:R-:W-:Y:S01]  /*06f0*/  LOP3.LUT R9, R12, R9, R4, 0x96, !PT ;  /* 0x000000090c097212 */ /* 0x000fe200078e9604 */
[----:B------:R-:W-:-:S10]  /*0700*/  IMAD.MOV.U32 R4, RZ, RZ, R8 ;  /* 0x000000ffff047224 */ /* 0x000fd400078e0008 */
[----:B------:R-:W-:Y:S05]  /*0710*/  @!P0 BRA `(.L_x_4) ;  /* 0xfffffffc00ac8947 */ /* 0x000fea000383ffff */
[----:B------:R-:W-:Y:S05]  /*0720*/  BSYNC.RECONVERGENT B2 ;  /* 0x0000000000027941 */ /* 0x000fea0003800200 */
.L_x_3:
[----:B------:R-:W-:Y:S02]  /*0730*/  UMOV UR4, URZ ;  /* 0x000000ff00047c82 */ /* 0x000fe40008000000 */
[----:B------:R-:W-:-:S07]  /*0740*/  VIADD R7, R7, UR4 ;  /* 0x0000000407077c36 */ /* 0x000fce0008000000 */
.L_x_2:
[----:B------:R-:W-:Y:S05]  /*0750*/  BSYNC.RECONVERGENT B1 ;  /* 0x0000000000017941 */ /* 0x000fea0003800200 */
.L_x_1:
[----:B------:R-:W-:Y:S01]  /*0760*/  ISETP.GE.U32.AND P0, PT, R6, RZ, PT ;  /* 0x000000ff0600720c */ /* 0x000fe20003f06070 */
[----:B------:R-:W-:Y:S02]  /*0770*/  IMAD.MOV.U32 R10, RZ, RZ, R0 ;  /* 0x000000ffff0a7224 */ /* 0x000fe400078e0000 */
[----:B------:R-:W-:Y:S01]  /*0780*/  VIADD R0, R0, 0x1 ;  /* 0x0000000100007836 */ /* 0x000fe20000000000 */
[----:B------:R-:W-:-:S13]  /*0790*/  ISETP.GE.U32.AND.EX P0, PT, R7, 0x1, PT, P0 ;  /* 0x000000010700780c */ /* 0x000fda0003f06100 */
[----:B------:R-:W-:Y:S05]  /*07a0*/  @!P0 BRA `(.L_x_5) ;  /* 0xfffffffc00248947 */ /* 0x000fea000383ffff */
[----:B------:R-:W-:Y:S05]  /*07b0*/  BSYNC.RECONVERGENT B0 ;  /* 0x0000000000007941 */ /* 0x000fea0003800200 */
.L_x_0:
[----:B------:R-:W-:Y:S01]  /*07c0*/  ISETP.GE.U32.AND P0, PT, R10, 0x19, PT ;  /* 0x000000190a00780c */ /* 0x000fe20003f06070 */
[----:B------:R-:W-:-:S12]  /*07d0*/  BSSY.RECONVERGENT B6, `(.L_x_6) ;  /* 0x000000f000067945 */ /* 0x000fd80003800200 */
[----:B------:R-:W-:Y:S05]  /*07e0*/  @!P0 BRA `(.L_x_7) ;  /* 0x0000000000348947 */ /* 0x000fea0003800000 */
[----:B------:R0:W-:Y:S01]  /*07f0*/  STL [R1+0x8], R10 ;  /* 0x0000080a01007387 */ /* 0x0001e20000100800 */
[----:B------:R-:W-:Y:S01]  /*0800*/  IMAD.MOV.U32 R11, RZ, RZ, R17 ;  /* 0x000000ffff0b7224 */ /* 0x000fe200078e0011 */
[----:B------:R-:W-:Y:S01]  /*0810*/  MOV R0, 0x0 ;  /* 0x0000000000007802 */ /* 0x000fe20000000f00 */
[----:B------:R-:W1:Y:S01]  /*0820*/  LDCU.64 UR4, c[0x4][0x8] ;  /* 0x01000100ff0477ac */ /* 0x000e620008000a00 */
[----:B------:R-:W-:Y:S02]  /*0830*/  IMAD.MOV.U32 R6, RZ, RZ, R16 ;  /* 0x000000ffff067224 */ /* 0x000fe400078e0010 */
[----:B------:R2:W3:Y:S01]  /*0840*/  LDC.64 R8, c[0x4][R0] ;  /* 0x0100000000087b82 */ /* 0x0004e20000000a00 */
[----:B------:R-:W-:Y:S02]  /*0850*/  IMAD.MOV.U32 R7, RZ, RZ, R2 ;  /* 0x000000ffff077224 */ /* 0x000fe400078e0002 */
[----:B0-----:R-:W-:-:S05]  /*0860*/  IMAD.MOV.U32 R10, RZ, RZ, R18 ;  /* 0x000000ffff0a7224 */ /* 0x001fca00078e0012 */
[----:B------:R2:W-:Y:S01]  /*0870*/  STL.64 [R1], R10 ;  /* 0x0000000a01007387 */ /* 0x0005e20000100a00 */
[----:B-1----:R-:W-:Y:S02]  /*0880*/  IMAD.U32 R4, RZ, RZ, UR4 ;  /* 0x00000004ff047e24 */ /* 0x002fe4000f8e00ff */
[----:B------:R-:W-:-:S07]  /*0890*/  IMAD.U32 R5, RZ, RZ, UR5 ;  /* 0x00000005ff057e24 */ /* 0x000fce000f8e00ff */
[----:B------:R-:W-:-:S07]  /*08a0*/  LEPC R20, `(.L_x_7) ;  /* 0x000000001014794e */ /* 0x000fce0000000000 */
[----:B--23--:R-:W-:Y:S05]  /*08b0*/  CALL.ABS.NOINC R8 ;  /* 0x0000000008007343 */ /* 0x00cfea0003c00000 */
.L_x_7:
[----:B------:R-:W-:Y:S05]  /*08c0*/  BSYNC.RECONVERGENT B6 ;  /* 0x0000000000067941 */ /* 0x000fea0003800200 */
.L_x_6:
[----:B------:R-:W0:Y:S01]  /*08d0*/  LDCU.64 UR4, c[0x0][0x388] ;  /* 0x00007100ff0477ac */ /* 0x000e220008000a00 */
[----:B------:R-:W-:-:S05]  /*08e0*/  IADD3 R18, P0, PT, R19, R18, RZ ;  /* 0x0000001213127210 */ /* 0x000fca0007f1e0ff */
[----:B------:R-:W-:Y:S01]  /*08f0*/  IMAD.X R17, RZ, RZ, R17, P0 ;  /* 0x000000ffff117224 */ /* 0x000fe200000e0611 */
[----:B0-----:R-:W-:-:S04]  /*0900*/  ISETP.GE.U32.AND P0, PT, R18, UR4, PT ;  /* 0x0000000412007c0c */ /* 0x001fc8000bf06070 */
[----:B------:R-:W-:-:S13]  /*0910*/  ISETP.GE.U32.AND.EX P0, PT, R17, UR5, PT, P0 ;  /* 0x0000000511007c0c */ /* 0x000fda000bf06100 */
[----:B------:R-:W-:Y:S05]  /*0920*/  @!P0 BRA `(.L_x_8) ;  /* 0xfffffff400fc8947 */ /* 0x000fea000383ffff */
[----:B------:R-:W-:Y:S05]  /*0930*/  EXIT ;  /* 0x000000000000794d */ /* 0x000fea0003800000 */
.L_x_9:
[----:B------:R-:W-:-:S00]  /*0940*/  BRA `(.L_x_9) ;  /* 0xfffffffc00fc7947 */ /* 0x000fc0000383ffff */
[----:B------:R-:W-:-:S00]  /*0950*/  NOP ;  /* 0x0000000000007918 */ /* 0x000fc00000000000 */
        /* <DEDUP_REMOVED lines=10> */
.L_x_10:


//--------------------- .nv.global.init           --------------------------
	.section	.nv.global.init,"aw",@progbits
.nv.global.init:
	.type		$str,@object
	.size		$str,(.L_0 - $str)
$str:
        /*0000*/ 	.byte	0x53, 0x65, 0x65, 0x64, 0x20, 0x25, 0x6c, 0x6c, 0x75, 0x20, 0x77, 0x69, 0x74, 0x68, 0x20, 0x25
        /*0010*/ 	.byte	0x64, 0x0a, 0x00
.L_0:


//--------------------- .nv.shared.reserved.0     --------------------------
	.section	.nv.shared.reserved.0,"aw",@nobits
	.weak		__nv_reservedSMEM_offset_0_alias
	.size		__nv_reservedSMEM_offset_0_alias, 0, 64
	.other		__nv_reservedSMEM_offset_0_alias,@"STO_CUDA_RESERVED_SHARED STV_DEFAULT"
__nv_reservedSMEM_offset_0_alias:
	.zero		0
	.zero		64


//--------------------- .nv.constant0._Z6searchmm --------------------------
	.section	.nv.constant0._Z6searchmm,"a",@progbits
	.sectionflags	@""
	.align	4
.nv.constant0._Z6searchmm:
	.zero		912


//--------------------- SYMBOLS --------------------------

	.type		.nv.reservedSmem.offset0,@object
	.size		.nv.reservedSmem.offset0,0x4
	.type		vprintf,@function
